	.headerflags	@"EF_CUDA_TEXMODE_UNIFIED EF_CUDA_64BIT_ADDRESS EF_CUDA_ACCELERATORS EF_CUDA_SM90 EF_CUDA_VIRTUAL_SM(EF_CUDA_SM90)"
	.elftype	@"ET_EXEC"


//--------------------- .nv.info                  --------------------------
	.section	.nv.info,"",@"SHT_CUDA_INFO"
	.align	4


	//----- nvinfo : EIATTR_REGCOUNT
	.align		4
        /*0000*/ 	.byte	0x04, 0x2f
        /*0002*/ 	.short	(.L_1 - .L_0)
	.align		4
.L_0:
        /*0004*/ 	.word	index@(triton_poi_fused_threshold_backward_30)
        /*0008*/ 	.word	0x00000018


	//----- nvinfo : EIATTR_MIN_STACK_SIZE
	.align		4
.L_1:
        /*000c*/ 	.byte	0x04, 0x12
        /*000e*/ 	.short	(.L_3 - .L_2)
	.align		4
.L_2:
        /*0010*/ 	.word	index@(triton_poi_fused_threshold_backward_30)
        /*0014*/ 	.word	0x00000000


	//----- nvinfo : EIATTR_FRAME_SIZE
	.align		4
.L_3:
        /*0018*/ 	.byte	0x04, 0x11
        /*001a*/ 	.short	(.L_5 - .L_4)
	.align		4
.L_4:
        /*001c*/ 	.word	index@(triton_poi_fused_threshold_backward_30)
        /*0020*/ 	.word	0x00000000


	//----- nvinfo : EIATTR_MIN_STACK_SIZE
	.align		4
.L_5:
        /*0024*/ 	.byte	0x04, 0x12
        /*0026*/ 	.short	(.L_7 - .L_6)
	.align		4
.L_6:
        /*0028*/ 	.word	index@(triton_poi_fused_threshold_backward_30)
        /*002c*/ 	.word	0x00000000
.L_7:


//--------------------- .nv.info.triton_poi_fused_threshold_backward_30 --------------------------
	.section	.nv.info.triton_poi_fused_threshold_backward_30,"",@"SHT_CUDA_INFO"
	.sectionflags	@""
	.align	4


	//----- nvinfo : EIATTR_CUDA_API_VERSION
	.align		4
        /*0000*/ 	.byte	0x04, 0x37
        /*0002*/ 	.short	(.L_9 - .L_8)
.L_8:
        /*0004*/ 	.word	0x0000007c


	//----- nvinfo : EIATTR_KPARAM_INFO
	.align		4
.L_9:
        /*0008*/ 	.byte	0x04, 0x17
        /*000a*/ 	.short	(.L_11 - .L_10)
.L_10:
        /*000c*/ 	.word	0x00000000
        /*0010*/ 	.short	0x0003
        /*0012*/ 	.short	0x0014
        /*0014*/ 	.byte	0x00, 0xf0, 0x11, 0x00


	//----- nvinfo : EIATTR_KPARAM_INFO
	.align		4
.L_11:
        /*0018*/ 	.byte	0x04, 0x17
        /*001a*/ 	.short	(.L_13 - .L_12)
.L_12:
        /*001c*/ 	.word	0x00000000
        /*0020*/ 	.short	0x0002
        /*0022*/ 	.short	0x0010
        /*0024*/ 	.byte	0x00, 0xf0, 0x11, 0x00


	//----- nvinfo : EIATTR_KPARAM_INFO
	.align		4
.L_13:
        /*0028*/ 	.byte	0x04, 0x17
        /*002a*/ 	.short	(.L_15 - .L_14)
.L_14:
        /*002c*/ 	.word	0x00000000
        /*0030*/ 	.short	0x0001
        /*0032*/ 	.short	0x0008
        /*0034*/ 	.byte	0x00, 0xf4, 0x21, 0x00


	//----- nvinfo : EIATTR_KPARAM_INFO
	.align		4
.L_15:
        /*0038*/ 	.byte	0x04, 0x17
        /*003a*/ 	.short	(.L_17 - .L_16)
.L_16:
        /*003c*/ 	.word	0x00000000
        /*0040*/ 	.short	0x0000
        /*0042*/ 	.short	0x0000
        /*0044*/ 	.byte	0x00, 0xf4, 0x21, 0x00


	//----- nvinfo : EIATTR_SPARSE_MMA_MASK
	.align		4
.L_17:
        /*0048*/ 	.byte	0x03, 0x50
        /*004a*/ 	.short	0x0000


	//----- nvinfo : EIATTR_MAXREG_COUNT
	.align		4
        /*004c*/ 	.byte	0x03, 0x1b
        /*004e*/ 	.short	0x00ff


	//----- nvinfo : EIATTR_EXIT_INSTR_OFFSETS
	.align		4
        /*0050*/ 	.byte	0x04, 0x1c
        /*0052*/ 	.short	(.L_19 - .L_18)


	//   ....[0]....
.L_18:
        /*0054*/ 	.word	0x00000600


	//   ....[1]....
        /*0058*/ 	.word	0x00000620


	//----- nvinfo : EIATTR_REQNTID
	.align		4
.L_19:
        /*005c*/ 	.byte	0x04, 0x10
        /*005e*/ 	.short	(.L_21 - .L_20)
.L_20:
        /*0060*/ 	.word	0x00000080
        /*0064*/ 	.word	0x00000001
        /*0068*/ 	.word	0x00000001


	//----- nvinfo : EIATTR_CBANK_PARAM_SIZE
	.align		4
.L_21:
        /*006c*/ 	.byte	0x03, 0x19
        /*006e*/ 	.short	0x0018


	//----- nvinfo : EIATTR_PARAM_CBANK
	.align		4
        /*0070*/ 	.byte	0x04, 0x0a
        /*0072*/ 	.short	(.L_23 - .L_22)
	.align		4
.L_22:
        /*0074*/ 	.word	index@(.nv.constant0.triton_poi_fused_threshold_backward_30)
        /*0078*/ 	.short	0x0210
        /*007a*/ 	.short	0x0018


	//----- nvinfo : EIATTR_SW_WAR
	.align		4
.L_23:
        /*007c*/ 	.byte	0x04, 0x36
        /*007e*/ 	.short	(.L_25 - .L_24)
.L_24:
        /*0080*/ 	.word	0x00000008
.L_25:


//--------------------- .nv.callgraph             --------------------------
	.section	.nv.callgraph,"",@"SHT_CUDA_CALLGRAPH"
	.align	4
	.sectionentsize	8
	.align		4
        /*0000*/ 	.word	0x00000000
	.align		4
        /*0004*/ 	.word	0xffffffff
	.align		4
        /*0008*/ 	.word	0x00000000
	.align		4
        /*000c*/ 	.word	0xfffffffe
	.align		4
        /*0010*/ 	.word	0x00000000
	.align		4
        /*0014*/ 	.word	0xfffffffd
	.align		4
        /*0018*/ 	.word	0x00000000
	.align		4
        /*001c*/ 	.word	0xfffffffc


//--------------------- .text.triton_poi_fused_threshold_backward_30 --------------------------
	.section	.text.triton_poi_fused_threshold_backward_30,"ax",@progbits
	.sectionflags	@"SHF_BARRIERS=1"
	.align	128
        .global         triton_poi_fused_threshold_backward_30
        .type           triton_poi_fused_threshold_backward_30,@function
        .size           triton_poi_fused_threshold_backward_30,(.L_x_1 - triton_poi_fused_threshold_backward_30)
        .other          triton_poi_fused_threshold_backward_30,@"STO_CUDA_ENTRY STV_DEFAULT"
triton_poi_fused_threshold_backward_30:
.text.triton_poi_fused_threshold_backward_30:
[----:B------:R-:W0:Y:S02]  /*0000*/  LDC R1, c[0x0][0x28] ;  /* 0x00000a00ff017b82 */ /* 0x000e240000000800 */
[----:B------:R-:W1:Y:S01]  /*0010*/  S2R R12, SR_TID.X ;  /* 0x00000000000c7919 */ /* 0x000e620000002100 */
[----:B------:R-:W2:Y:S01]  /*0020*/  LDC.64 R8, c[0x0][0x210] ;  /* 0x00008400ff087b82 */ /* 0x000ea20000000a00 */
[----:B------:R-:W-:Y:S01]  /*0030*/  ULDC.64 UR6, c[0x0][0x208] ;  /* 0x0000820000067ab9 */ /* 0x000fe20000000a00 */
[----:B------:R-:W3:Y:S01]  /*0040*/  S2R R13, SR_CTAID.Y ;  /* 0x00000000000d7919 */ /* 0x000ee20000002600 */
[----:B------:R-:W4:Y:S01]  /*0050*/  S2R R3, SR_CTAID.X ;  /* 0x0000000000037919 */ /* 0x000f220000002500 */
[----:B-1----:R-:W-:-:S04]  /*0060*/  LOP3.LUT R14, R12, 0x7f, RZ, 0xc0, !PT ;  /* 0x0000007f0c0e7812 */ /* 0x002fc800078ec0ff */
[----:B---3--:R-:W-:-:S05]  /*0070*/  PRMT R0, R14, 0x6540, R13 ;  /* 0x000065400e007816 */ /* 0x008fca000000000d */
[----:B----4-:R-:W-:Y:S02]  /*0080*/  IMAD.IADD R2, R0, 0x1, R3 ;  /* 0x0000000100027824 */ /* 0x010fe400078e0203 */
[----:B------:R-:W-:Y:S02]  /*0090*/  IMAD.SHL.U32 R0, R3, 0x4, RZ ;  /* 0x0000000403007824 */ /* 0x000fe400078e00ff */
[----:B------:R-:W-:-:S03]  /*00a0*/  IMAD.SHL.U32 R3, R2, 0x4, RZ ;  /* 0x0000000402037824 */ /* 0x000fc600078e00ff */
[----:B------:R-:W-:Y:S01]  /*00b0*/  ISETP.GE.AND P0, PT, R0, 0x4, PT ;  /* 0x000000040000780c */ /* 0x000fe20003f06270 */
[----:B------:R-:W-:-:S04]  /*00c0*/  VIADD R5, R3, 0x200 ;  /* 0x0000020003057836 */ /* 0x000fc80000000000 */
[----:B--2---:R-:W-:-:S04]  /*00d0*/  IMAD.WIDE R4, R5, 0x4, R8 ;  /* 0x0000000405047825 */ /* 0x004fc800078e0208 */
[----:B------:R-:W-:-:S04]  /*00e0*/  IMAD.WIDE R8, R3, 0x4, R8 ;  /* 0x0000000403087825 */ /* 0x000fc800078e0208 */
[----:B------:R-:W2:Y:S04]  /*00f0*/  @!P0 LDG.E.EL.128 R4, desc[UR6][R4.64] ;  /* 0x0000000604048981 */ /* 0x000ea8000c2e1d00 */
[----:B------:R-:W3:Y:S01]  /*0100*/  @!P0 LDG.E.EL.128 R8, desc[UR6][R8.64] ;  /* 0x0000000608088981 */ /* 0x000ee2000c2e1d00 */
[----:B------:R-:W1:Y:S01]  /*0110*/  S2UR UR5, SR_CgaCtaId ;  /* 0x00000000000579c3 */ /* 0x000e620000008800 */
[--C-:B------:R-:W-:Y:S01]  /*0120*/  SHF.R.U32.HI R2, RZ, 0x2, R12.reuse ;  /* 0x00000002ff027819 */ /* 0x100fe2000001160c */
[----:B------:R-:W-:Y:S01]  /*0130*/  IMAD.SHL.U32 R15, R12, 0x8, RZ ;  /* 0x000000080c0f7824 */ /* 0x000fe200078e00ff */
[----:B------:R-:W-:Y:S01]  /*0140*/  UMOV UR4, 0x400 ;  /* 0x0000040000047882 */ /* 0x000fe20000000000 */
[----:B------:R-:W-:Y:S02]  /*0150*/  SHF.R.U32.HI R12, RZ, 0x5, R12 ;  /* 0x00000005ff0c7819 */ /* 0x000fe4000001160c */
[----:B------:R-:W-:-:S02]  /*0160*/  LOP3.LUT R17, R2, 0x18, RZ, 0xc0, !PT ;  /* 0x0000001802117812 */ /* 0x000fc400078ec0ff */
[----:B------:R-:W-:Y:S01]  /*0170*/  LOP3.LUT R2, R15, 0x3f8, RZ, 0xc0, !PT ;  /* 0x000003f80f027812 */ /* 0x000fe200078ec0ff */
[----:B-1----:R-:W-:-:S06]  /*0180*/  UPRMT UR4, UR5, 0x654, UR4 ;  /* 0x0000065405047896 */ /* 0x002fcc0008000004 */
[----:B------:R-:W-:Y:S02]  /*0190*/  IADD3 R2, R2, UR4, R17 ;  /* 0x0000000402027c10 */ /* 0x000fe4000fffe011 */
[----:B--2---:R-:W-:Y:S02]  /*01a0*/  FSETP.GTU.AND P1, PT, R4, RZ, !P0 ;  /* 0x000000ff0400720b */ /* 0x004fe4000472c000 */
[----:B------:R-:W-:Y:S02]  /*01b0*/  FSETP.GTU.AND P2, PT, R5, RZ, !P0 ;  /* 0x000000ff0500720b */ /* 0x000fe4000474c000 */
[----:B------:R-:W-:Y:S02]  /*01c0*/  FSETP.GTU.AND P3, PT, R6, RZ, !P0 ;  /* 0x000000ff0600720b */ /* 0x000fe4000476c000 */
[----:B------:R-:W-:Y:S02]  /*01d0*/  SEL R3, RZ, 0x1, P1 ;  /* 0x00000001ff037807 */ /* 0x000fe40000800000 */
[----:B------:R-:W-:-:S02]  /*01e0*/  SEL R5, RZ, 0x1, P2 ;  /* 0x00000001ff057807 */ /* 0x000fc40001000000 */
[----:B------:R-:W-:Y:S01]  /*01f0*/  SEL R19, RZ, 0x1, P3 ;  /* 0x00000001ff137807 */ /* 0x000fe20001800000 */
[----:B------:R-:W-:Y:S01]  /*0200*/  STS.U8 [R14+UR4+0x80], R3 ;  /* 0x000080030e007988 */ /* 0x000fe20008000004 */
[----:B------:R-:W-:Y:S02]  /*0210*/  FSETP.GTU.AND P4, PT, R7, RZ, !P0 ;  /* 0x000000ff0700720b */ /* 0x000fe4000478c000 */
[----:B---3--:R-:W-:Y:S01]  /*0220*/  FSETP.GTU.AND P3, PT, R8, RZ, !P0 ;  /* 0x000000ff0800720b */ /* 0x008fe2000476c000 */
[----:B------:R1:W-:Y:S01]  /*0230*/  STS.U8 [R14+UR4+0x188], R5 ;  /* 0x000188050e007988 */ /* 0x0003e20008000004 */
[----:B------:R-:W-:Y:S02]  /*0240*/  FSETP.GTU.AND P2, PT, R9, RZ, !P0 ;  /* 0x000000ff0900720b */ /* 0x000fe4000474c000 */
[----:B------:R-:W-:Y:S01]  /*0250*/  FSETP.GTU.AND P1, PT, R10, RZ, !P0 ;  /* 0x000000ff0a00720b */ /* 0x000fe2000472c000 */
[----:B------:R-:W-:Y:S01]  /*0260*/  STS.U8 [R14+UR4+0x290], R19 ;  /* 0x000290130e007988 */ /* 0x000fe20008000004 */
[----:B------:R-:W-:-:S02]  /*0270*/  FSETP.GTU.AND P0, PT, R11, RZ, !P0 ;  /* 0x000000ff0b00720b */ /* 0x000fc4000470c000 */
[----:B------:R-:W-:Y:S02]  /*0280*/  SEL R21, RZ, 0x1, P4 ;  /* 0x00000001ff157807 */ /* 0x000fe40002000000 */
[----:B------:R-:W-:Y:S02]  /*0290*/  SEL R7, RZ, 0x1, P3 ;  /* 0x00000001ff077807 */ /* 0x000fe40001800000 */
[----:B------:R-:W-:Y:S01]  /*02a0*/  SEL R9, RZ, 0x1, P2 ;  /* 0x00000001ff097807 */ /* 0x000fe20001000000 */
[----:B------:R-:W-:Y:S01]  /*02b0*/  STS.U8 [R14+UR4+0x398], R21 ;  /* 0x000398150e007988 */ /* 0x000fe20008000004 */
[----:B------:R-:W-:Y:S02]  /*02c0*/  SEL R11, RZ, 0x1, P1 ;  /* 0x00000001ff0b7807 */ /* 0x000fe40000800000 */
[----:B------:R-:W-:Y:S01]  /*02d0*/  SEL R17, RZ, 0x1, P0 ;  /* 0x00000001ff117807 */ /* 0x000fe20000000000 */
[----:B------:R2:W-:Y:S01]  /*02e0*/  STS.U8 [R14+UR4], R7 ;  /* 0x000000070e007988 */ /* 0x0005e20008000004 */
[----:B-1----:R-:W-:-:S02]  /*02f0*/  SHF.R.S32.HI R5, RZ, 0x17, R13 ;  /* 0x00000017ff057819 */ /* 0x002fc4000001140d */
[----:B------:R-:W-:Y:S01]  /*0300*/  LOP3.LUT R4, R15, 0xf8, RZ, 0xc0, !PT ;  /* 0x000000f80f047812 */ /* 0x000fe200078ec0ff */
[----:B------:R-:W-:Y:S01]  /*0310*/  STS.U8 [R14+UR4+0x108], R9 ;  /* 0x000108090e007988 */ /* 0x000fe20008000004 */
[----:B------:R-:W-:Y:S02]  /*0320*/  SGXT R5, R5, 0x1 ;  /* 0x000000010505781a */ /* 0x000fe40000000200 */
[----:B------:R-:W-:Y:S01]  /*0330*/  PRMT R4, R4, 0x6540, R13 ;  /* 0x0000654004047816 */ /* 0x000fe2000000000d */
[----:B------:R-:W-:Y:S03]  /*0340*/  STS.U8 [R14+UR4+0x210], R11 ;  /* 0x0002100b0e007988 */ /* 0x000fe60008000004 */
[----:B------:R-:W-:Y:S01]  /*0350*/  LEA.HI R6, R5, R4, RZ, 0xb ;  /* 0x0000000405067211 */ /* 0x000fe200078f58ff */
[----:B------:R-:W-:Y:S01]  /*0360*/  STS.U8 [R14+UR4+0x318], R17 ;  /* 0x000318110e007988 */ /* 0x000fe20008000004 */
[----:B------:R-:W-:Y:S01]  /*0370*/  SGXT.U32 R5, R12, 0x2 ;  /* 0x000000020c05781a */ /* 0x000fe20000000000 */
[----:B------:R-:W-:Y:S01]  /*0380*/  ULDC.64 UR4, c[0x0][0x218] ;  /* 0x0000860000047ab9 */ /* 0x000fe20000000a00 */
[----:B--2---:R-:W-:Y:S01]  /*0390*/  LOP3.LUT R7, R6, 0xfffff800, RZ, 0xc0, !PT ;  /* 0xfffff80006077812 */ /* 0x004fe200078ec0ff */
[----:B------:R-:W-:Y:S01]  /*03a0*/  BAR.SYNC.DEFER_BLOCKING 0x0 ;  /* 0x0000000000007b1d */ /* 0x000fe20000010000 */
[----:B------:R-:W-:Y:S01]  /*03b0*/  LOP3.LUT R5, R0, R5, RZ, 0xfc, !PT ;  /* 0x0000000500057212 */ /* 0x000fe200078efcff */
[----:B------:R-:W-:-:S02]  /*03c0*/  IMAD.SHL.U32 R6, R6, 0x4, RZ ;  /* 0x0000000406067824 */ /* 0x000fc400078e00ff */
[----:B------:R-:W-:Y:S01]  /*03d0*/  IMAD.IADD R4, R4, 0x1, -R7 ;  /* 0x0000000104047824 */ /* 0x000fe200078e0a07 */
[C---:B------:R-:W-:Y:S02]  /*03e0*/  ISETP.GE.AND P0, PT, R5.reuse, 0x4, PT ;  /* 0x000000040500780c */ /* 0x040fe40003f06270 */
[----:B------:R-:W-:Y:S01]  /*03f0*/  LOP3.LUT R7, R6, 0xffffe000, RZ, 0xc0, !PT ;  /* 0xffffe00006077812 */ /* 0x000fe200078ec0ff */
[----:B------:R-:W-:-:S04]  /*0400*/  IMAD R4, R5, 0x800, R4 ;  /* 0x0000080005047824 */ /* 0x000fc800078e0204 */
[----:B------:R-:W-:Y:S01]  /*0410*/  IMAD.IADD R4, R4, 0x1, R7 ;  /* 0x0000000104047824 */ /* 0x000fe200078e0207 */
[----:B------:R-:W1:Y:S02]  /*0420*/  LDS.64 R2, [R2] ;  /* 0x0000000002027984 */ /* 0x000e640000000a00 */
[C---:B-1----:R-:W-:Y:S02]  /*0430*/  PRMT R0, R2.reuse, 0x7772, RZ ;  /* 0x0000777202007816 */ /* 0x042fe400000000ff */
[C---:B------:R-:W-:Y:S02]  /*0440*/  PRMT R9, R2.reuse, 0x7771, RZ ;  /* 0x0000777102097816 */ /* 0x040fe400000000ff */
[----:B------:R-:W-:Y:S02]  /*0450*/  PRMT R6, R3, 0x7772, RZ ;  /* 0x0000777203067816 */ /* 0x000fe400000000ff */
[----:B------:R-:W-:Y:S02]  /*0460*/  PRMT R9, R9, 0x5410, R0 ;  /* 0x0000541009097816 */ /* 0x000fe40000000000 */
[----:B------:R-:W-:-:S02]  /*0470*/  PRMT R0, R2, 0x7770, RZ ;  /* 0x0000777002007816 */ /* 0x000fc400000000ff */
[----:B------:R-:W-:Y:S02]  /*0480*/  PRMT R11, R3, 0x7771, RZ ;  /* 0x00007771030b7816 */ /* 0x000fe400000000ff */
[----:B------:R-:W-:Y:S02]  /*0490*/  LOP3.LUT R9, R9, 0x10001, RZ, 0xc0, !PT ;  /* 0x0001000109097812 */ /* 0x000fe400078ec0ff */
[----:B------:R-:W-:Y:S02]  /*04a0*/  LOP3.LUT R13, R0, 0x1, RZ, 0xc0, !PT ;  /* 0x00000001000d7812 */ /* 0x000fe400078ec0ff */
[----:B------:R-:W-:Y:S02]  /*04b0*/  PRMT R6, R11, 0x5410, R6 ;  /* 0x000054100b067816 */ /* 0x000fe40000000006 */
[----:B------:R-:W-:Y:S02]  /*04c0*/  LOP3.LUT R0, R9, 0xffff, RZ, 0xc0, !PT ;  /* 0x0000ffff09007812 */ /* 0x000fe400078ec0ff */
[----:B------:R-:W-:-:S02]  /*04d0*/  LOP3.LUT R6, R6, 0x10001, RZ, 0xc0, !PT ;  /* 0x0001000106067812 */ /* 0x000fc400078ec0ff */
[----:B------:R-:W-:Y:S02]  /*04e0*/  PRMT R13, R13, 0x3340, R0 ;  /* 0x000033400d0d7816 */ /* 0x000fe40000000000 */
[----:B------:R-:W-:Y:S02]  /*04f0*/  SHF.R.U32.HI R2, RZ, 0x18, R2 ;  /* 0x00000018ff027819 */ /* 0x000fe40000011602 */
[----:B------:R-:W-:Y:S02]  /*0500*/  PRMT R0, R3, 0x7770, RZ ;  /* 0x0000777003007816 */ /* 0x000fe400000000ff */
[----:B------:R-:W-:Y:S02]  /*0510*/  SHF.R.U32.HI R5, RZ, 0x18, R3 ;  /* 0x00000018ff057819 */ /* 0x000fe40000011603 */
[----:B------:R-:W-:Y:S02]  /*0520*/  PRMT R8, R6, 0x7732, RZ ;  /* 0x0000773206087816 */ /* 0x000fe400000000ff */
[----:B------:R-:W-:-:S02]  /*0530*/  SGXT.U32 R3, R2, 0x1 ;  /* 0x000000010203781a */ /* 0x000fc40000000000 */
[----:B------:R-:W-:Y:S02]  /*0540*/  LOP3.LUT R7, R0, 0x1, RZ, 0xc0, !PT ;  /* 0x0000000100077812 */ /* 0x000fe400078ec0ff */
[----:B------:R-:W-:Y:S02]  /*0550*/  LOP3.LUT R2, R6, 0xffff, RZ, 0xc0, !PT ;  /* 0x0000ffff06027812 */ /* 0x000fe400078ec0ff */
[----:B------:R-:W-:Y:S01]  /*0560*/  SGXT.U32 R6, R5, 0x1 ;  /* 0x000000010506781a */ /* 0x000fe20000000000 */
[----:B------:R-:W-:Y:S01]  /*0570*/  IMAD.MOV.U32 R5, RZ, RZ, R8 ;  /* 0x000000ffff057224 */ /* 0x000fe200078e0008 */
[----:B------:R-:W-:Y:S02]  /*0580*/  PRMT R0, R9, 0x7732, RZ ;  /* 0x0000773209007816 */ /* 0x000fe400000000ff */
[----:B------:R-:W-:Y:S02]  /*0590*/  PRMT R8, R7, 0x3340, R2 ;  /* 0x0000334007087816 */ /* 0x000fe40000000002 */
[----:B------:R-:W-:-:S02]  /*05a0*/  IADD3 R2, P1, R4, UR4, RZ ;  /* 0x0000000404027c10 */ /* 0x000fc4000ff3e0ff */
[----:B------:R-:W-:Y:S02]  /*05b0*/  PRMT R0, R0, 0x3340, R3 ;  /* 0x0000334000007816 */ /* 0x000fe40000000003 */
[----:B------:R-:W-:Y:S02]  /*05c0*/  PRMT R5, R5, 0x3340, R6 ;  /* 0x0000334005057816 */ /* 0x000fe40000000006 */
[----:B------:R-:W-:Y:S02]  /*05d0*/  LEA.HI.X.SX32 R3, R4, UR5, 0x1, P1 ;  /* 0x0000000504037c11 */ /* 0x000fe400088f0eff */
[----:B------:R-:W-:Y:S02]  /*05e0*/  PRMT R4, R13, 0x5410, R0 ;  /* 0x000054100d047816 */ /* 0x000fe40000000000 */
[----:B------:R-:W-:Y:S01]  /*05f0*/  PRMT R5, R8, 0x5410, R5 ;  /* 0x0000541008057816 */ /* 0x000fe20000000005 */
[----:B------:R-:W-:Y:S06]  /*0600*/  @P0 EXIT ;  /* 0x000000000000094d */ /* 0x000fec0003800000 */
[----:B------:R-:W-:Y:S01]  /*0610*/  STG.E.64 desc[UR6][R2.64], R4 ;  /* 0x0000000402007986 */ /* 0x000fe2000c101b06 */
[----:B------:R-:W-:Y:S05]  /*0620*/  EXIT ;  /* 0x000000000000794d */ /* 0x000fea0003800000 */
.L_x_0:
[----:B------:R-:W-:-:S00]  /*0630*/  BRA `(.L_x_0) ;  /* 0xfffffffc00fc7947 */ /* 0x000fc0000383ffff */
[----:B------:R-:W-:-:S00]  /*0640*/  NOP ;  /* 0x0000000000007918 */ /* 0x000fc00000000000 */
        /* <DEDUP_REMOVED lines=11> */
.L_x_1:


//--------------------- .nv.shared.triton_poi_fused_threshold_backward_30 --------------------------
	.section	.nv.shared.triton_poi_fused_threshold_backward_30,"aw",@nobits
	.sectionflags	@""
	.align	16
	.zero		1024


//--------------------- .nv.constant0.triton_poi_fused_threshold_backward_30 --------------------------
	.section	.nv.constant0.triton_poi_fused_threshold_backward_30,"a",@progbits
	.sectionflags	@""
	.align	4
.nv.constant0.triton_poi_fused_threshold_backward_30:
	.zero		552
